//
// Generated by NVIDIA NVVM Compiler
//
// Compiler Build ID: CL-36424714
// Cuda compilation tools, release 13.0, V13.0.88
// Based on NVVM 20.0.0
//

.version 9.0
.target sm_100
.address_size 64

	// .globl	_Z6setValPdmd

.visible .entry _Z6setValPdmd(
	.param .u64 .ptr .align 1 _Z6setValPdmd_param_0,
	.param .u64 _Z6setValPdmd_param_1,
	.param .f64 _Z6setValPdmd_param_2
)
{
	.reg .pred 	%p<3>;
	.reg .b32 	%r<10>;
	.reg .b64 	%rd<10>;
	.reg .b64 	%fd<2>;

	ld.param.u64 	%rd5, [_Z6setValPdmd_param_0];
	ld.param.u64 	%rd6, [_Z6setValPdmd_param_1];
	ld.param.f64 	%fd1, [_Z6setValPdmd_param_2];
	mov.u32 	%r6, %tid.x;
	mov.u32 	%r1, %ntid.x;
	mov.u32 	%r7, %ctaid.x;
	mad.lo.s32 	%r9, %r1, %r7, %r6;
	cvt.s64.s32 	%rd9, %r9;
	setp.le.u64 	%p1, %rd6, %rd9;
	@%p1 bra 	$L__BB0_3;
	mov.u32 	%r8, %nctaid.x;
	mul.lo.s32 	%r3, %r1, %r8;
	cvta.to.global.u64 	%rd2, %rd5;
$L__BB0_2:
	shl.b64 	%rd7, %rd9, 3;
	add.s64 	%rd8, %rd2, %rd7;
	st.global.f64 	[%rd8], %fd1;
	add.s32 	%r9, %r9, %r3;
	cvt.s64.s32 	%rd9, %r9;
	setp.gt.u64 	%p2, %rd6, %rd9;
	@%p2 bra 	$L__BB0_2;
$L__BB0_3:
	ret;

}


// ===== COMPILED SASS (sm_100) =====

	.target	sm_100

	.elftype	@"ET_EXEC"


//--------------------- .note.nv.tkinfo           --------------------------
	.section	.note.nv.tkinfo,"",@"SHT_NOTE"
	.sectionflags	@"SHF_NOTE_NV_TKINFO"
	.tkinfo
        /*0018*/ 	.word	0x00000002
        /*0030*/ 	.string	""
        /*0030*/ 	.string	"ptxas"
        /*0030*/ 	.string	"Cuda compilation tools, release 13.0, V13.0.88"
        /*0030*/ 	.string	"Build cuda_13.0.r13.0/compiler.36424714_0"
        /*0030*/ 	.string	"-arch sm_100 -m 64 "



//--------------------- .note.nv.cuinfo           --------------------------
	.section	.note.nv.cuinfo,"",@"SHT_NOTE"
	.sectionflags	@"SHF_NOTE_NV_CUINFO"
        /*0018*/ 	.short	0x0002
        /*001a*/ 	.short	0x0064
        /*001c*/ 	.short	0x0082
	.zero		2


//--------------------- .nv.info                  --------------------------
	.section	.nv.info,"",@"SHT_CUDA_INFO"
	.align	4


	//----- nvinfo : EIATTR_REGCOUNT
	.align		4
        /*0000*/ 	.byte	0x04, 0x2f
        /*0002*/ 	.short	(.L_1 - .L_0)
	.align		4
.L_0:
        /*0004*/ 	.word	index@(_Z6setValPdmd)
        /*0008*/ 	.word	0x0000000a


	//----- nvinfo : EIATTR_FRAME_SIZE
	.align		4
.L_1:
        /*000c*/ 	.byte	0x04, 0x11
        /*000e*/ 	.short	(.L_3 - .L_2)
	.align		4
.L_2:
        /*0010*/ 	.word	index@(_Z6setValPdmd)
        /*0014*/ 	.word	0x00000000


	//----- nvinfo : EIATTR_MIN_STACK_SIZE
	.align		4
.L_3:
        /*0018*/ 	.byte	0x04, 0x12
        /*001a*/ 	.short	(.L_5 - .L_4)
	.align		4
.L_4:
        /*001c*/ 	.word	index@(_Z6setValPdmd)
        /*0020*/ 	.word	0x00000000
.L_5:


//--------------------- .nv.compat                --------------------------
	.section	.nv.compat,"",@"SHT_CUDA_COMPAT_INFO"
	.align	4
        /*0000*/ 	.byte	0x02, 0x09, 0x00, 0x00, 0x02, 0x02, 0x01, 0x00, 0x02, 0x05, 0x05, 0x00, 0x03, 0x07, 0x01, 0x01
        /*0010*/ 	.byte	0x02, 0x03, 0x00, 0x00, 0x02, 0x06, 0x01, 0x00, 0x04, 0x0b, 0x08, 0x00, 0x09, 0x00, 0x00, 0x00
        /*0020*/ 	.byte	0x00, 0x00, 0x00, 0x00


//--------------------- .nv.info._Z6setValPdmd    --------------------------
	.section	.nv.info._Z6setValPdmd,"",@"SHT_CUDA_INFO"
	.sectionflags	@""
	.align	4


	//----- nvinfo : EIATTR_CUDA_API_VERSION
	.align		4
        /*0000*/ 	.byte	0x04, 0x37
        /*0002*/ 	.short	(.L_7 - .L_6)
.L_6:
        /*0004*/ 	.word	0x00000082


	//----- nvinfo : EIATTR_KPARAM_INFO
	.align		4
.L_7:
        /*0008*/ 	.byte	0x04, 0x17
        /*000a*/ 	.short	(.L_9 - .L_8)
.L_8:
        /*000c*/ 	.word	0x00000000
        /*0010*/ 	.short	0x0002
        /*0012*/ 	.short	0x0010
        /*0014*/ 	.byte	0x00, 0xf0, 0x21, 0x00


	//----- nvinfo : EIATTR_KPARAM_INFO
	.align		4
.L_9:
        /*0018*/ 	.byte	0x04, 0x17
        /*001a*/ 	.short	(.L_11 - .L_10)
.L_10:
        /*001c*/ 	.word	0x00000000
        /*0020*/ 	.short	0x0001
        /*0022*/ 	.short	0x0008
        /*0024*/ 	.byte	0x00, 0xf0, 0x21, 0x00


	//----- nvinfo : EIATTR_KPARAM_INFO
	.align		4
.L_11:
        /*0028*/ 	.byte	0x04, 0x17
        /*002a*/ 	.short	(.L_13 - .L_12)
.L_12:
        /*002c*/ 	.word	0x00000000
        /*0030*/ 	.short	0x0000
        /*0032*/ 	.short	0x0000
        /*0034*/ 	.byte	0x00, 0xf5, 0x21, 0x00


	//----- nvinfo : EIATTR_SPARSE_MMA_MASK
	.align		4
.L_13:
        /*0038*/ 	.byte	0x03, 0x50
        /*003a*/ 	.short	0x0000


	//----- nvinfo : EIATTR_MAXREG_COUNT
	.align		4
        /*003c*/ 	.byte	0x03, 0x1b
        /*003e*/ 	.short	0x00ff


	//----- nvinfo : EIATTR_MERCURY_ISA_VERSION
	.align		4
        /*0040*/ 	.byte	0x03, 0x5f
        /*0042*/ 	.short	0x0101


	//----- nvinfo : EIATTR_VRC_CTA_INIT_COUNT
	.align		4
        /*0044*/ 	.byte	0x02, 0x4a
	.zero		1
	.zero		1


	//----- nvinfo : EIATTR_EXIT_INSTR_OFFSETS
	.align		4
        /*0048*/ 	.byte	0x04, 0x1c
        /*004a*/ 	.short	(.L_15 - .L_14)


	//   ....[0]....
.L_14:
        /*004c*/ 	.word	0x00000090


	//   ....[1]....
        /*0050*/ 	.word	0x000001a0


	//----- nvinfo : EIATTR_CRS_STACK_SIZE
	.align		4
.L_15:
        /*0054*/ 	.byte	0x04, 0x1e
        /*0056*/ 	.short	(.L_17 - .L_16)
.L_16:
        /*0058*/ 	.word	0x00000000


	//----- nvinfo : EIATTR_CBANK_PARAM_SIZE
	.align		4
.L_17:
        /*005c*/ 	.byte	0x03, 0x19
        /*005e*/ 	.short	0x0018


	//----- nvinfo : EIATTR_PARAM_CBANK
	.align		4
        /*0060*/ 	.byte	0x04, 0x0a
        /*0062*/ 	.short	(.L_19 - .L_18)
	.align		4
.L_18:
        /*0064*/ 	.word	index@(.nv.constant0._Z6setValPdmd)
        /*0068*/ 	.short	0x0380
        /*006a*/ 	.short	0x0018


	//----- nvinfo : EIATTR_SW_WAR
	.align		4
.L_19:
        /*006c*/ 	.byte	0x04, 0x36
        /*006e*/ 	.short	(.L_21 - .L_20)
.L_20:
        /*0070*/ 	.word	0x00000008
.L_21:


//--------------------- .nv.callgraph             --------------------------
	.section	.nv.callgraph,"",@"SHT_CUDA_CALLGRAPH"
	.align	4
	.sectionentsize	8
	.align		4
        /*0000*/ 	.word	0x00000000
	.align		4
        /*0004*/ 	.word	0xffffffff
	.align		4
        /*0008*/ 	.word	0x00000000
	.align		4
        /*000c*/ 	.word	0xfffffffe
	.align		4
        /*0010*/ 	.word	0x00000000
	.align		4
        /*0014*/ 	.word	0xfffffffd
	.align		4
        /*0018*/ 	.word	0x00000000
	.align		4
        /*001c*/ 	.word	0xfffffffc


//--------------------- .text._Z6setValPdmd       --------------------------
	.section	.text._Z6setValPdmd,"ax",@progbits
	.align	128
        .global         _Z6setValPdmd
        .type           _Z6setValPdmd,@function
        .size           _Z6setValPdmd,(.L_x_2 - _Z6setValPdmd)
        .other          _Z6setValPdmd,@"STO_CUDA_ENTRY STV_DEFAULT"
_Z6setValPdmd:
.text._Z6setValPdmd:
[----:B------:R-:W-:Y:S01]  /*0000*/  LDC R1, c[0x0][0x37c] ;  /* 0x0000df00ff017b82 */ /* 0x000fe20000000800 */
[----:B------:R-:W0:Y:S01]  /*0010*/  S2R R0, SR_TID.X ;  /* 0x0000000000007919 */ /* 0x000e220000002100 */
[----:B------:R-:W0:Y:S01]  /*0020*/  LDCU UR4, c[0x0][0x360] ;  /* 0x00006c00ff0477ac */ /* 0x000e220008000800 */
[----:B------:R-:W0:Y:S01]  /*0030*/  S2R R3, SR_CTAID.X ;  /* 0x0000000000037919 */ /* 0x000e220000002500 */
[----:B------:R-:W1:Y:S01]  /*0040*/  LDCU.64 UR8, c[0x0][0x388] ;  /* 0x00007100ff0877ac */ /* 0x000e620008000a00 */
[----:B0-----:R-:W-:-:S05]  /*0050*/  IMAD R0, R3, UR4, R0 ;  /* 0x0000000403007c24 */ /* 0x001fca000f8e0200 */
[----:B-1----:R-:W-:Y:S02]  /*0060*/  ISETP.GE.U32.AND P0, PT, R0, UR8, PT ;  /* 0x0000000800007c0c */ /* 0x002fe4000bf06070 */
[----:B------:R-:W-:-:S04]  /*0070*/  SHF.R.S32.HI R2, RZ, 0x1f, R0 ;  /* 0x0000001fff027819 */ /* 0x000fc80000011400 */
[----:B------:R-:W-:-:S13]  /*0080*/  ISETP.GE.U32.AND.EX P0, PT, R2, UR9, PT, P0 ;  /* 0x0000000902007c0c */ /* 0x000fda000bf06100 */
[----:B------:R-:W-:Y:S05]  /*0090*/  @P0 EXIT ;  /* 0x000000000000094d */ /* 0x000fea0003800000 */
[----:B------:R-:W0:Y:S01]  /*00a0*/  LDC.64 R4, c[0x0][0x390] ;  /* 0x0000e400ff047b82 */ /* 0x000e220000000a00 */
[----:B------:R-:W1:Y:S01]  /*00b0*/  LDCU UR5, c[0x0][0x370] ;  /* 0x00006e00ff0577ac */ /* 0x000e620008000800 */
[----:B------:R-:W-:Y:S02]  /*00c0*/  IMAD.MOV.U32 R7, RZ, RZ, R2 ;  /* 0x000000ffff077224 */ /* 0x000fe400078e0002 */
[----:B------:R-:W-:Y:S01]  /*00d0*/  IMAD.MOV.U32 R6, RZ, RZ, R0 ;  /* 0x000000ffff067224 */ /* 0x000fe200078e0000 */
[----:B------:R-:W2:Y:S01]  /*00e0*/  LDCU.64 UR6, c[0x0][0x358] ;  /* 0x00006b00ff0677ac */ /* 0x000ea20008000a00 */
[----:B------:R-:W3:Y:S01]  /*00f0*/  LDCU.64 UR10, c[0x0][0x380] ;  /* 0x00007000ff0a77ac */ /* 0x000ee20008000a00 */
[----:B-1----:R-:W-:-:S12]  /*0100*/  UIMAD UR4, UR4, UR5, URZ ;  /* 0x00000005040472a4 */ /* 0x002fd8000f8e02ff */
.L_x_0:
[----:B---3--:R-:W-:-:S04]  /*0110*/  LEA R2, P0, R6, UR10, 0x3 ;  /* 0x0000000a06027c11 */ /* 0x008fc8000f8018ff */
[----:B------:R-:W-:Y:S01]  /*0120*/  LEA.HI.X R3, R6, UR11, R7, 0x3, P0 ;  /* 0x0000000b06037c11 */ /* 0x000fe200080f1c07 */
[----:B------:R-:W-:-:S04]  /*0130*/  VIADD R6, R0, UR4 ;  /* 0x0000000400067c36 */ /* 0x000fc80008000000 */
[----:B0-2---:R1:W-:Y:S01]  /*0140*/  STG.E.64 desc[UR6][R2.64], R4 ;  /* 0x0000000402007986 */ /* 0x0053e2000c101b06 */
[----:B------:R-:W-:Y:S01]  /*0150*/  ISETP.GE.U32.AND P0, PT, R6, UR8, PT ;  /* 0x0000000806007c0c */ /* 0x000fe2000bf06070 */
[--C-:B------:R-:W-:Y:S01]  /*0160*/  IMAD.MOV.U32 R0, RZ, RZ, R6.reuse ;  /* 0x000000ffff007224 */ /* 0x100fe200078e0006 */
[----:B------:R-:W-:-:S04]  /*0170*/  SHF.R.S32.HI R7, RZ, 0x1f, R6 ;  /* 0x0000001fff077819 */ /* 0x000fc80000011406 */
[----:B------:R-:W-:-:S13]  /*0180*/  ISETP.GE.U32.AND.EX P0, PT, R7, UR9, PT, P0 ;  /* 0x0000000907007c0c */ /* 0x000fda000bf06100 */
[----:B-1----:R-:W-:Y:S05]  /*0190*/  @!P0 BRA `(.L_x_0) ;  /* 0xfffffffc00dc8947 */ /* 0x002fea000383ffff */
[----:B------:R-:W-:Y:S05]  /*01a0*/  EXIT ;  /* 0x000000000000794d */ /* 0x000fea0003800000 */
.L_x_1:
[----:B------:R-:W-:-:S00]  /*01b0*/  BRA `(.L_x_1) ;  /* 0xfffffffc00fc7947 */ /* 0x000fc0000383ffff */
[----:B------:R-:W-:-:S00]  /*01c0*/  NOP ;  /* 0x0000000000007918 */ /* 0x000fc00000000000 */
        /* <DEDUP_REMOVED lines=11> */
.L_x_2:


//--------------------- .nv.shared.reserved.0     --------------------------
	.section	.nv.shared.reserved.0,"aw",@nobits
	.weak		__nv_reservedSMEM_offset_0_alias
	.size		__nv_reservedSMEM_offset_0_alias, 0, 64
	.other		__nv_reservedSMEM_offset_0_alias,@"STO_CUDA_RESERVED_SHARED STV_DEFAULT"
__nv_reservedSMEM_offset_0_alias:
	.zero		0
	.zero		64


//--------------------- .nv.constant0._Z6setValPdmd --------------------------
	.section	.nv.constant0._Z6setValPdmd,"a",@progbits
	.sectionflags	@""
	.align	4
.nv.constant0._Z6setValPdmd:
	.zero		920


//--------------------- SYMBOLS --------------------------

	.type		.nv.reservedSmem.offset0,@object
	.size		.nv.reservedSmem.offset0,0x4
